.version 7.8
.target sm_50
.address_size 64

.visible .entry _Z13callback_onlyIdEvPvS0_10callback_tx(
.param .u64 _Z13callback_onlyIdEvPvS0_10callback_tx_param_0,
.param .u64 _Z13callback_onlyIdEvPvS0_10callback_tx_param_1,
.param .u64 _Z13callback_onlyIdEvPvS0_10callback_tx_param_2,
.param .u64 _Z13callback_onlyIdEvPvS0_10callback_tx_param_3
)
{
.reg .pred early_exit;
.reg .f64 %fd<2>;


.reg .b64 result_ptr;
.reg .b64 func_ptr;
.reg .b64 x;
.reg .b64 y;


ld.param.u64 result_ptr,	[_Z13callback_onlyIdEvPvS0_10callback_tx_param_0];
ld.param.u64 func_ptr, 		[_Z13callback_onlyIdEvPvS0_10callback_tx_param_1];
ld.param.u64 x, 			[_Z13callback_onlyIdEvPvS0_10callback_tx_param_2];
ld.param.u64 y, 			[_Z13callback_onlyIdEvPvS0_10callback_tx_param_3];
setp.ge.s64 early_exit, x, y;
@early_exit bra $L__BB1_2;

{
	.param .b64 param0;
	st.param.b64 [param0+0], func_ptr;
	.param .align 16 .b8 retval0[16];
	prototype_1 : .callprototype (.param .align 16 .b8 _[16]) _ ();
	call (retval0), func_ptr, () , prototype_1;
	ld.param.v2.f64 {%fd0, %fd1}, [retval0+0];
} 
st.global.v2.f64 [result_ptr], {%fd0, %fd1};

$L__BB1_2:
ret;

}



// ===== COMPILED SASS (sm_100) =====

	.target	sm_100

	.elftype	@"ET_EXEC"


//--------------------- .note.nv.tkinfo           --------------------------
	.section	.note.nv.tkinfo,"",@"SHT_NOTE"
	.sectionflags	@"SHF_NOTE_NV_TKINFO"
	.tkinfo
        /*0018*/ 	.word	0x00000002
        /*0030*/ 	.string	""
        /*0030*/ 	.string	"ptxas"
        /*0030*/ 	.string	"Cuda compilation tools, release 13.0, V13.0.88"
        /*0030*/ 	.string	"Build cuda_13.0.r13.0/compiler.36424714_0"
        /*0030*/ 	.string	"-arch sm_100 "



//--------------------- .note.nv.cuinfo           --------------------------
	.section	.note.nv.cuinfo,"",@"SHT_NOTE"
	.sectionflags	@"SHF_NOTE_NV_CUINFO"
        /*0018*/ 	.short	0x0002
        /*001a*/ 	.short	0x0032
        /*001c*/ 	.short	0x0082
	.zero		2


//--------------------- .nv.info                  --------------------------
	.section	.nv.info,"",@"SHT_CUDA_INFO"
	.align	4


	//----- nvinfo : EIATTR_REGCOUNT
	.align		4
        /*0000*/ 	.byte	0x04, 0x2f
        /*0002*/ 	.short	(.L_1 - .L_0)
	.align		4
.L_0:
        /*0004*/ 	.word	index@(_Z13callback_onlyIdEvPvS0_10callback_tx)
        /*0008*/ 	.word	0x00000018


	//----- nvinfo : EIATTR_FRAME_SIZE
	.align		4
.L_1:
        /*000c*/ 	.byte	0x04, 0x11
        /*000e*/ 	.short	(.L_3 - .L_2)
	.align		4
.L_2:
        /*0010*/ 	.word	index@(_Z13callback_onlyIdEvPvS0_10callback_tx)
        /*0014*/ 	.word	0x00000000


	//----- nvinfo : EIATTR_MIN_STACK_SIZE
	.align		4
.L_3:
        /*0018*/ 	.byte	0x04, 0x12
        /*001a*/ 	.short	(.L_5 - .L_4)
	.align		4
.L_4:
        /*001c*/ 	.word	index@(_Z13callback_onlyIdEvPvS0_10callback_tx)
        /*0020*/ 	.word	0x00000000
.L_5:


//--------------------- .nv.compat                --------------------------
	.section	.nv.compat,"",@"SHT_CUDA_COMPAT_INFO"
	.align	4
        /*0000*/ 	.byte	0x02, 0x09, 0x00, 0x00, 0x02, 0x02, 0x01, 0x00, 0x02, 0x05, 0x05, 0x00, 0x03, 0x07, 0x01, 0x01
        /*0010*/ 	.byte	0x02, 0x03, 0x00, 0x00, 0x02, 0x06, 0x01, 0x00, 0x04, 0x0b, 0x08, 0x00, 0x09, 0x00, 0x00, 0x00
        /*0020*/ 	.byte	0x00, 0x00, 0x00, 0x00


//--------------------- .nv.info._Z13callback_onlyIdEvPvS0_10callback_tx --------------------------
	.section	.nv.info._Z13callback_onlyIdEvPvS0_10callback_tx,"",@"SHT_CUDA_INFO"
	.sectionflags	@""
	.align	4


	//----- nvinfo : EIATTR_CUDA_API_VERSION
	.align		4
        /*0000*/ 	.byte	0x04, 0x37
        /*0002*/ 	.short	(.L_7 - .L_6)
.L_6:
        /*0004*/ 	.word	0x00000082


	//----- nvinfo : EIATTR_KPARAM_INFO
	.align		4
.L_7:
        /*0008*/ 	.byte	0x04, 0x17
        /*000a*/ 	.short	(.L_9 - .L_8)
.L_8:
        /*000c*/ 	.word	0x00000000
        /*0010*/ 	.short	0x0003
        /*0012*/ 	.short	0x0018
        /*0014*/ 	.byte	0x00, 0xf0, 0x21, 0x00


	//----- nvinfo : EIATTR_KPARAM_INFO
	.align		4
.L_9:
        /*0018*/ 	.byte	0x04, 0x17
        /*001a*/ 	.short	(.L_11 - .L_10)
.L_10:
        /*001c*/ 	.word	0x00000000
        /*0020*/ 	.short	0x0002
        /*0022*/ 	.short	0x0010
        /*0024*/ 	.byte	0x00, 0xf0, 0x21, 0x00


	//----- nvinfo : EIATTR_KPARAM_INFO
	.align		4
.L_11:
        /*0028*/ 	.byte	0x04, 0x17
        /*002a*/ 	.short	(.L_13 - .L_12)
.L_12:
        /*002c*/ 	.word	0x00000000
        /*0030*/ 	.short	0x0001
        /*0032*/ 	.short	0x0008
        /*0034*/ 	.byte	0x00, 0xf0, 0x21, 0x00


	//----- nvinfo : EIATTR_KPARAM_INFO
	.align		4
.L_13:
        /*0038*/ 	.byte	0x04, 0x17
        /*003a*/ 	.short	(.L_15 - .L_14)
.L_14:
        /*003c*/ 	.word	0x00000000
        /*0040*/ 	.short	0x0000
        /*0042*/ 	.short	0x0000
        /*0044*/ 	.byte	0x00, 0xf0, 0x21, 0x00


	//----- nvinfo : EIATTR_SPARSE_MMA_MASK
	.align		4
.L_15:
        /*0048*/ 	.byte	0x03, 0x50
        /*004a*/ 	.short	0x0000


	//----- nvinfo : EIATTR_MAXREG_COUNT
	.align		4
        /*004c*/ 	.byte	0x03, 0x1b
        /*004e*/ 	.short	0x00ff


	//----- nvinfo : EIATTR_MERCURY_ISA_VERSION
	.align		4
        /*0050*/ 	.byte	0x03, 0x5f
        /*0052*/ 	.short	0x0101


	//----- nvinfo : EIATTR_VRC_CTA_INIT_COUNT
	.align		4
        /*0054*/ 	.byte	0x02, 0x4a
	.zero		1
	.zero		1


	//----- nvinfo : EIATTR_EXIT_INSTR_OFFSETS
	.align		4
        /*0058*/ 	.byte	0x04, 0x1c
        /*005a*/ 	.short	(.L_17 - .L_16)


	//   ....[0]....
.L_16:
        /*005c*/ 	.word	0x00000050


	//   ....[1]....
        /*0060*/ 	.word	0x000000d0


	//----- nvinfo : EIATTR_CBANK_PARAM_SIZE
	.align		4
.L_17:
        /*0064*/ 	.byte	0x03, 0x19
        /*0066*/ 	.short	0x0020


	//----- nvinfo : EIATTR_PARAM_CBANK
	.align		4
        /*0068*/ 	.byte	0x04, 0x0a
        /*006a*/ 	.short	(.L_19 - .L_18)
	.align		4
.L_18:
        /*006c*/ 	.word	index@(.nv.constant0._Z13callback_onlyIdEvPvS0_10callback_tx)
        /*0070*/ 	.short	0x0380
        /*0072*/ 	.short	0x0020


	//----- nvinfo : EIATTR_SW_WAR
	.align		4
.L_19:
        /*0074*/ 	.byte	0x04, 0x36
        /*0076*/ 	.short	(.L_21 - .L_20)
.L_20:
        /*0078*/ 	.word	0x00000008
.L_21:


//--------------------- .nv.callgraph             --------------------------
	.section	.nv.callgraph,"",@"SHT_CUDA_CALLGRAPH"
	.align	4
	.sectionentsize	8
	.align		4
        /*0000*/ 	.word	0x00000000
	.align		4
        /*0004*/ 	.word	0xffffffff
	.align		4
        /*0008*/ 	.word	0x00000000
	.align		4
        /*000c*/ 	.word	0xfffffffe
	.align		4
        /*0010*/ 	.word	0x00000000
	.align		4
        /*0014*/ 	.word	0xfffffffd
	.align		4
        /*0018*/ 	.word	0x00000000
	.align		4
        /*001c*/ 	.word	0xfffffffc


//--------------------- .text._Z13callback_onlyIdEvPvS0_10callback_tx --------------------------
	.section	.text._Z13callback_onlyIdEvPvS0_10callback_tx,"ax",@progbits
	.align	128
        .global         _Z13callback_onlyIdEvPvS0_10callback_tx
        .type           _Z13callback_onlyIdEvPvS0_10callback_tx,@function
        .size           _Z13callback_onlyIdEvPvS0_10callback_tx,(.L_x_1 - _Z13callback_onlyIdEvPvS0_10callback_tx)
        .other          _Z13callback_onlyIdEvPvS0_10callback_tx,@"STO_CUDA_ENTRY STV_DEFAULT"
_Z13callback_onlyIdEvPvS0_10callback_tx:
.text._Z13callback_onlyIdEvPvS0_10callback_tx:
[----:B------:R-:W-:Y:S08]  /*0000*/  LDC R1, c[0x0][0x37c] ;  /* 0x0000df00ff017b82 */ /* 0x000ff00000000800 */
[----:B------:R-:W0:Y:S08]  /*0010*/  LDC.64 R2, c[0x0][0x390] ;  /* 0x0000e400ff027b82 */ /* 0x000e300000000a00 */
[----:B------:R-:W0:Y:S02]  /*0020*/  LDC.64 R4, c[0x0][0x398] ;  /* 0x0000e600ff047b82 */ /* 0x000e240000000a00 */
[----:B0-----:R-:W-:-:S04]  /*0030*/  ISETP.GE.U32.AND P0, PT, R2, R4, PT ;  /* 0x000000040200720c */ /* 0x001fc80003f06070 */
[----:B------:R-:W-:-:S13]  /*0040*/  ISETP.GE.AND.EX P0, PT, R3, R5, PT, P0 ;  /* 0x000000050300720c */ /* 0x000fda0003f06300 */
[----:B------:R-:W-:Y:S05]  /*0050*/  @P0 EXIT ;  /* 0x000000000000094d */ /* 0x000fea0003800000 */
[----:B------:R-:W0:Y:S01]  /*0060*/  LDC.64 R4, c[0x0][0x388] ;  /* 0x0000e200ff047b82 */ /* 0x000e220000000a00 */
[----:B------:R-:W-:Y:S01]  /*0070*/  MOV R20, 0xb0 ;  /* 0x000000b000147802 */ /* 0x000fe20000000f00 */
[----:B------:R-:W-:Y:S01]  /*0080*/  IMAD.MOV.U32 R21, RZ, RZ, 0x0 ;  /* 0x00000000ff157424 */ /* 0x000fe200078e00ff */
[----:B------:R-:W1:Y:S06]  /*0090*/  LDCU.64 UR36, c[0x0][0x358] ;  /* 0x00006b00ff2477ac */ /* 0x000e6c0008000a00 */
[----:B01----:R-:W-:Y:S05]  /*00a0*/  CALL.REL.NOINC R4 `(_Z13callback_onlyIdEvPvS0_10callback_tx) ;  /* 0xfffffffc04d47344 */ /* 0x003fea0003c3ffff */
[----:B------:R-:W0:Y:S02]  /*00b0*/  LDC.64 R2, c[0x0][0x380] ;  /* 0x0000e000ff027b82 */ /* 0x000e240000000a00 */
[----:B0-----:R-:W-:Y:S01]  /*00c0*/  STG.E.128 desc[UR36][R2.64], R4 ;  /* 0x0000000402007986 */ /* 0x001fe2000c101d24 */
[----:B------:R-:W-:Y:S05]  /*00d0*/  EXIT ;  /* 0x000000000000794d */ /* 0x000fea0003800000 */
.L_x_0:
[----:B------:R-:W-:-:S00]  /*00e0*/  BRA `(.L_x_0) ;  /* 0xfffffffc00fc7947 */ /* 0x000fc0000383ffff */
[----:B------:R-:W-:-:S00]  /*00f0*/  NOP ;  /* 0x0000000000007918 */ /* 0x000fc00000000000 */
        /* <DEDUP_REMOVED lines=8> */
.L_x_1:


//--------------------- .nv.shared.reserved.0     --------------------------
	.section	.nv.shared.reserved.0,"aw",@nobits
	.weak		__nv_reservedSMEM_offset_0_alias
	.size		__nv_reservedSMEM_offset_0_alias, 0, 64
	.other		__nv_reservedSMEM_offset_0_alias,@"STO_CUDA_RESERVED_SHARED STV_DEFAULT"
__nv_reservedSMEM_offset_0_alias:
	.zero		0
	.zero		64


//--------------------- .nv.constant0._Z13callback_onlyIdEvPvS0_10callback_tx --------------------------
	.section	.nv.constant0._Z13callback_onlyIdEvPvS0_10callback_tx,"a",@progbits
	.sectionflags	@""
	.align	4
.nv.constant0._Z13callback_onlyIdEvPvS0_10callback_tx:
	.zero		928


//--------------------- SYMBOLS --------------------------

	.type		.nv.reservedSmem.offset0,@object
	.size		.nv.reservedSmem.offset0,0x4
